//
// Generated by NVIDIA NVVM Compiler
//
// Compiler Build ID: CL-36424714
// Cuda compilation tools, release 13.0, V13.0.88
// Based on NVVM 20.0.0
//

.version 9.0
.target sm_100
.address_size 64

	// .globl	_Z16init_rand_kernelP17curandStateXORWOW
.extern .func  (.param .b32 func_retval0) vprintf
(
	.param .b64 vprintf_param_0,
	.param .b64 vprintf_param_1
)
;
.global .align 4 .b8 precalc_xorwow_matrix[102400];
.global .align 4 .b8 precalc_xorwow_offset_matrix[102400];
.global .align 4 .b8 mrg32k3aM1[2304];
.global .align 4 .b8 mrg32k3aM2[2304];
.global .align 4 .b8 mrg32k3aM1SubSeq[2016];
.global .align 4 .b8 mrg32k3aM2SubSeq[2016];
.global .align 4 .b8 mrg32k3aM1Seq[2304];
.global .align 4 .b8 mrg32k3aM2Seq[2304];
.const .align 8 .b8 __cr_lgamma_table[72];
.global .align 1 .b8 $str[10] = {40, 37, 100, 41, 44, 32, 37, 102, 10};

.visible .entry _Z16init_rand_kernelP17curandStateXORWOW(
	.param .u64 .ptr .align 1 _Z16init_rand_kernelP17curandStateXORWOW_param_0
)
{
	.reg .pred 	%p<24>;
	.reg .b32 	%r<406>;
	.reg .b64 	%rd<18>;

	ld.param.u64 	%rd8, [_Z16init_rand_kernelP17curandStateXORWOW_param_0];
	cvta.to.global.u64 	%rd9, %rd8;
	mov.u32 	%r182, %ctaid.x;
	mov.u32 	%r183, %ntid.x;
	mov.u32 	%r184, %tid.x;
	mad.lo.s32 	%r185, %r182, %r183, %r184;
	cvt.s64.s32 	%rd17, %r185;
	mul.wide.s32 	%rd10, %r185, 48;
	add.s64 	%rd2, %rd9, %rd10;
	mov.b32 	%r186, 1478573778;
	mov.b32 	%r187, 716983765;
	st.global.v2.u32 	[%rd2], {%r187, %r186};
	mov.b32 	%r188, -123459836;
	mov.b32 	%r189, 1163863128;
	st.global.v2.u32 	[%rd2+8], {%r189, %r188};
	mov.b32 	%r190, 1360900310;
	mov.b32 	%r191, -589760388;
	st.global.v2.u32 	[%rd2+16], {%r191, %r190};
	setp.eq.s32 	%p1, %r185, 0;
	@%p1 bra 	$L__BB0_42;
	mov.b32 	%r312, 0;
	mov.u64 	%rd12, precalc_xorwow_matrix;
$L__BB0_2:
	and.b64  	%rd4, %rd17, 3;
	setp.eq.s64 	%p2, %rd4, 0;
	@%p2 bra 	$L__BB0_41;
	mul.wide.u32 	%rd11, %r312, 3200;
	add.s64 	%rd5, %rd12, %rd11;
	cvt.u32.u64 	%r2, %rd4;
	mov.b32 	%r313, 0;
$L__BB0_4:
	mov.b32 	%r326, 0;
	mov.u32 	%r327, %r326;
	mov.u32 	%r328, %r326;
	mov.u32 	%r329, %r326;
	mov.u32 	%r330, %r326;
	mov.u32 	%r319, %r326;
$L__BB0_5:
	mul.wide.u32 	%rd13, %r319, 4;
	add.s64 	%rd14, %rd2, %rd13;
	ld.global.u32 	%r10, [%rd14+4];
	shl.b32 	%r11, %r319, 5;
	mov.b32 	%r325, 0;
$L__BB0_6:
	.pragma "nounroll";
	shr.u32 	%r196, %r10, %r325;
	and.b32  	%r197, %r196, 1;
	setp.eq.b32 	%p3, %r197, 1;
	not.pred 	%p4, %p3;
	add.s32 	%r198, %r11, %r325;
	mul.lo.s32 	%r199, %r198, 5;
	mul.wide.u32 	%rd15, %r199, 4;
	add.s64 	%rd6, %rd5, %rd15;
	@%p4 bra 	$L__BB0_8;
	ld.global.u32 	%r200, [%rd6];
	xor.b32  	%r330, %r330, %r200;
	ld.global.u32 	%r201, [%rd6+4];
	xor.b32  	%r329, %r329, %r201;
	ld.global.u32 	%r202, [%rd6+8];
	xor.b32  	%r328, %r328, %r202;
	ld.global.u32 	%r203, [%rd6+12];
	xor.b32  	%r327, %r327, %r203;
	ld.global.u32 	%r204, [%rd6+16];
	xor.b32  	%r326, %r326, %r204;
$L__BB0_8:
	and.b32  	%r206, %r196, 2;
	setp.eq.s32 	%p5, %r206, 0;
	@%p5 bra 	$L__BB0_10;
	ld.global.u32 	%r207, [%rd6+20];
	xor.b32  	%r330, %r330, %r207;
	ld.global.u32 	%r208, [%rd6+24];
	xor.b32  	%r329, %r329, %r208;
	ld.global.u32 	%r209, [%rd6+28];
	xor.b32  	%r328, %r328, %r209;
	ld.global.u32 	%r210, [%rd6+32];
	xor.b32  	%r327, %r327, %r210;
	ld.global.u32 	%r211, [%rd6+36];
	xor.b32  	%r326, %r326, %r211;
$L__BB0_10:
	and.b32  	%r213, %r196, 4;
	setp.eq.s32 	%p6, %r213, 0;
	@%p6 bra 	$L__BB0_12;
	ld.global.u32 	%r214, [%rd6+40];
	xor.b32  	%r330, %r330, %r214;
	ld.global.u32 	%r215, [%rd6+44];
	xor.b32  	%r329, %r329, %r215;
	ld.global.u32 	%r216, [%rd6+48];
	xor.b32  	%r328, %r328, %r216;
	ld.global.u32 	%r217, [%rd6+52];
	xor.b32  	%r327, %r327, %r217;
	ld.global.u32 	%r218, [%rd6+56];
	xor.b32  	%r326, %r326, %r218;
$L__BB0_12:
	and.b32  	%r220, %r196, 8;
	setp.eq.s32 	%p7, %r220, 0;
	@%p7 bra 	$L__BB0_14;
	ld.global.u32 	%r221, [%rd6+60];
	xor.b32  	%r330, %r330, %r221;
	ld.global.u32 	%r222, [%rd6+64];
	xor.b32  	%r329, %r329, %r222;
	ld.global.u32 	%r223, [%rd6+68];
	xor.b32  	%r328, %r328, %r223;
	ld.global.u32 	%r224, [%rd6+72];
	xor.b32  	%r327, %r327, %r224;
	ld.global.u32 	%r225, [%rd6+76];
	xor.b32  	%r326, %r326, %r225;
$L__BB0_14:
	and.b32  	%r227, %r196, 16;
	setp.eq.s32 	%p8, %r227, 0;
	@%p8 bra 	$L__BB0_16;
	ld.global.u32 	%r228, [%rd6+80];
	xor.b32  	%r330, %r330, %r228;
	ld.global.u32 	%r229, [%rd6+84];
	xor.b32  	%r329, %r329, %r229;
	ld.global.u32 	%r230, [%rd6+88];
	xor.b32  	%r328, %r328, %r230;
	ld.global.u32 	%r231, [%rd6+92];
	xor.b32  	%r327, %r327, %r231;
	ld.global.u32 	%r232, [%rd6+96];
	xor.b32  	%r326, %r326, %r232;
$L__BB0_16:
	and.b32  	%r234, %r196, 32;
	setp.eq.s32 	%p9, %r234, 0;
	@%p9 bra 	$L__BB0_18;
	ld.global.u32 	%r235, [%rd6+100];
	xor.b32  	%r330, %r330, %r235;
	ld.global.u32 	%r236, [%rd6+104];
	xor.b32  	%r329, %r329, %r236;
	ld.global.u32 	%r237, [%rd6+108];
	xor.b32  	%r328, %r328, %r237;
	ld.global.u32 	%r238, [%rd6+112];
	xor.b32  	%r327, %r327, %r238;
	ld.global.u32 	%r239, [%rd6+116];
	xor.b32  	%r326, %r326, %r239;
$L__BB0_18:
	and.b32  	%r241, %r196, 64;
	setp.eq.s32 	%p10, %r241, 0;
	@%p10 bra 	$L__BB0_20;
	ld.global.u32 	%r242, [%rd6+120];
	xor.b32  	%r330, %r330, %r242;
	ld.global.u32 	%r243, [%rd6+124];
	xor.b32  	%r329, %r329, %r243;
	ld.global.u32 	%r244, [%rd6+128];
	xor.b32  	%r328, %r328, %r244;
	ld.global.u32 	%r245, [%rd6+132];
	xor.b32  	%r327, %r327, %r245;
	ld.global.u32 	%r246, [%rd6+136];
	xor.b32  	%r326, %r326, %r246;
$L__BB0_20:
	and.b32  	%r248, %r196, 128;
	setp.eq.s32 	%p11, %r248, 0;
	@%p11 bra 	$L__BB0_22;
	ld.global.u32 	%r249, [%rd6+140];
	xor.b32  	%r330, %r330, %r249;
	ld.global.u32 	%r250, [%rd6+144];
	xor.b32  	%r329, %r329, %r250;
	ld.global.u32 	%r251, [%rd6+148];
	xor.b32  	%r328, %r328, %r251;
	ld.global.u32 	%r252, [%rd6+152];
	xor.b32  	%r327, %r327, %r252;
	ld.global.u32 	%r253, [%rd6+156];
	xor.b32  	%r326, %r326, %r253;
$L__BB0_22:
	and.b32  	%r255, %r196, 256;
	setp.eq.s32 	%p12, %r255, 0;
	@%p12 bra 	$L__BB0_24;
	ld.global.u32 	%r256, [%rd6+160];
	xor.b32  	%r330, %r330, %r256;
	ld.global.u32 	%r257, [%rd6+164];
	xor.b32  	%r329, %r329, %r257;
	ld.global.u32 	%r258, [%rd6+168];
	xor.b32  	%r328, %r328, %r258;
	ld.global.u32 	%r259, [%rd6+172];
	xor.b32  	%r327, %r327, %r259;
	ld.global.u32 	%r260, [%rd6+176];
	xor.b32  	%r326, %r326, %r260;
$L__BB0_24:
	and.b32  	%r262, %r196, 512;
	setp.eq.s32 	%p13, %r262, 0;
	@%p13 bra 	$L__BB0_26;
	ld.global.u32 	%r263, [%rd6+180];
	xor.b32  	%r330, %r330, %r263;
	ld.global.u32 	%r264, [%rd6+184];
	xor.b32  	%r329, %r329, %r264;
	ld.global.u32 	%r265, [%rd6+188];
	xor.b32  	%r328, %r328, %r265;
	ld.global.u32 	%r266, [%rd6+192];
	xor.b32  	%r327, %r327, %r266;
	ld.global.u32 	%r267, [%rd6+196];
	xor.b32  	%r326, %r326, %r267;
$L__BB0_26:
	and.b32  	%r269, %r196, 1024;
	setp.eq.s32 	%p14, %r269, 0;
	@%p14 bra 	$L__BB0_28;
	ld.global.u32 	%r270, [%rd6+200];
	xor.b32  	%r330, %r330, %r270;
	ld.global.u32 	%r271, [%rd6+204];
	xor.b32  	%r329, %r329, %r271;
	ld.global.u32 	%r272, [%rd6+208];
	xor.b32  	%r328, %r328, %r272;
	ld.global.u32 	%r273, [%rd6+212];
	xor.b32  	%r327, %r327, %r273;
	ld.global.u32 	%r274, [%rd6+216];
	xor.b32  	%r326, %r326, %r274;
$L__BB0_28:
	and.b32  	%r276, %r196, 2048;
	setp.eq.s32 	%p15, %r276, 0;
	@%p15 bra 	$L__BB0_30;
	ld.global.u32 	%r277, [%rd6+220];
	xor.b32  	%r330, %r330, %r277;
	ld.global.u32 	%r278, [%rd6+224];
	xor.b32  	%r329, %r329, %r278;
	ld.global.u32 	%r279, [%rd6+228];
	xor.b32  	%r328, %r328, %r279;
	ld.global.u32 	%r280, [%rd6+232];
	xor.b32  	%r327, %r327, %r280;
	ld.global.u32 	%r281, [%rd6+236];
	xor.b32  	%r326, %r326, %r281;
$L__BB0_30:
	and.b32  	%r283, %r196, 4096;
	setp.eq.s32 	%p16, %r283, 0;
	@%p16 bra 	$L__BB0_32;
	ld.global.u32 	%r284, [%rd6+240];
	xor.b32  	%r330, %r330, %r284;
	ld.global.u32 	%r285, [%rd6+244];
	xor.b32  	%r329, %r329, %r285;
	ld.global.u32 	%r286, [%rd6+248];
	xor.b32  	%r328, %r328, %r286;
	ld.global.u32 	%r287, [%rd6+252];
	xor.b32  	%r327, %r327, %r287;
	ld.global.u32 	%r288, [%rd6+256];
	xor.b32  	%r326, %r326, %r288;
$L__BB0_32:
	and.b32  	%r290, %r196, 8192;
	setp.eq.s32 	%p17, %r290, 0;
	@%p17 bra 	$L__BB0_34;
	ld.global.u32 	%r291, [%rd6+260];
	xor.b32  	%r330, %r330, %r291;
	ld.global.u32 	%r292, [%rd6+264];
	xor.b32  	%r329, %r329, %r292;
	ld.global.u32 	%r293, [%rd6+268];
	xor.b32  	%r328, %r328, %r293;
	ld.global.u32 	%r294, [%rd6+272];
	xor.b32  	%r327, %r327, %r294;
	ld.global.u32 	%r295, [%rd6+276];
	xor.b32  	%r326, %r326, %r295;
$L__BB0_34:
	and.b32  	%r297, %r196, 16384;
	setp.eq.s32 	%p18, %r297, 0;
	@%p18 bra 	$L__BB0_36;
	ld.global.u32 	%r298, [%rd6+280];
	xor.b32  	%r330, %r330, %r298;
	ld.global.u32 	%r299, [%rd6+284];
	xor.b32  	%r329, %r329, %r299;
	ld.global.u32 	%r300, [%rd6+288];
	xor.b32  	%r328, %r328, %r300;
	ld.global.u32 	%r301, [%rd6+292];
	xor.b32  	%r327, %r327, %r301;
	ld.global.u32 	%r302, [%rd6+296];
	xor.b32  	%r326, %r326, %r302;
$L__BB0_36:
	and.b32  	%r304, %r196, 32768;
	setp.eq.s32 	%p19, %r304, 0;
	@%p19 bra 	$L__BB0_38;
	ld.global.u32 	%r305, [%rd6+300];
	xor.b32  	%r330, %r330, %r305;
	ld.global.u32 	%r306, [%rd6+304];
	xor.b32  	%r329, %r329, %r306;
	ld.global.u32 	%r307, [%rd6+308];
	xor.b32  	%r328, %r328, %r307;
	ld.global.u32 	%r308, [%rd6+312];
	xor.b32  	%r327, %r327, %r308;
	ld.global.u32 	%r309, [%rd6+316];
	xor.b32  	%r326, %r326, %r309;
$L__BB0_38:
	add.s32 	%r325, %r325, 16;
	setp.ne.s32 	%p20, %r325, 32;
	@%p20 bra 	$L__BB0_6;
	mad.lo.s32 	%r310, %r319, -31, %r11;
	add.s32 	%r319, %r310, 1;
	setp.ne.s32 	%p21, %r319, 5;
	@%p21 bra 	$L__BB0_5;
	st.global.u32 	[%rd2+4], %r330;
	st.global.u32 	[%rd2+8], %r329;
	st.global.u32 	[%rd2+12], %r328;
	st.global.u32 	[%rd2+16], %r327;
	st.global.u32 	[%rd2+20], %r326;
	add.s32 	%r313, %r313, 1;
	setp.lt.u32 	%p22, %r313, %r2;
	@%p22 bra 	$L__BB0_4;
$L__BB0_41:
	shr.u64 	%rd7, %rd17, 2;
	add.s32 	%r312, %r312, 1;
	setp.gt.u64 	%p23, %rd17, 3;
	mov.u64 	%rd17, %rd7;
	@%p23 bra 	$L__BB0_2;
$L__BB0_42:
	mov.b32 	%r311, 0;
	st.global.v2.u32 	[%rd2+24], {%r311, %r311};
	st.global.u32 	[%rd2+32], %r311;
	mov.b64 	%rd16, 0;
	st.global.u64 	[%rd2+40], %rd16;
	ret;

}
	// .globl	_Z15use_rand_kernelP17curandStateXORWOW
.visible .entry _Z15use_rand_kernelP17curandStateXORWOW(
	.param .u64 .ptr .align 1 _Z15use_rand_kernelP17curandStateXORWOW_param_0
)
{
	.local .align 16 .b8 	__local_depot1[16];
	.reg .b64 	%SP;
	.reg .b64 	%SPL;
	.reg .b32 	%r<22>;
	.reg .b32 	%f<3>;
	.reg .b64 	%rd<9>;
	.reg .b64 	%fd<2>;

	mov.u64 	%SPL, __local_depot1;
	cvta.local.u64 	%SP, %SPL;
	ld.param.u64 	%rd1, [_Z15use_rand_kernelP17curandStateXORWOW_param_0];
	cvta.to.global.u64 	%rd2, %rd1;
	add.u64 	%rd3, %SP, 0;
	add.u64 	%rd4, %SPL, 0;
	mov.u32 	%r1, %ctaid.x;
	mov.u32 	%r2, %ntid.x;
	mov.u32 	%r3, %tid.x;
	mad.lo.s32 	%r4, %r1, %r2, %r3;
	mul.wide.s32 	%rd5, %r4, 48;
	add.s64 	%rd6, %rd2, %rd5;
	ld.global.v2.u32 	{%r5, %r6}, [%rd6];
	shr.u32 	%r7, %r6, 2;
	xor.b32  	%r8, %r7, %r6;
	ld.global.v2.u32 	{%r9, %r10}, [%rd6+8];
	ld.global.v2.u32 	{%r11, %r12}, [%rd6+16];
	st.global.v2.u32 	[%rd6+8], {%r10, %r11};
	shl.b32 	%r13, %r12, 4;
	shl.b32 	%r14, %r8, 1;
	xor.b32  	%r15, %r14, %r13;
	xor.b32  	%r16, %r15, %r8;
	xor.b32  	%r17, %r16, %r12;
	st.global.v2.u32 	[%rd6+16], {%r12, %r17};
	add.s32 	%r18, %r5, 362437;
	st.global.v2.u32 	[%rd6], {%r18, %r9};
	add.s32 	%r19, %r17, %r18;
	cvt.rn.f32.u32 	%f1, %r19;
	fma.rn.f32 	%f2, %f1, 0f2F800000, 0f2F000000;
	cvt.f64.f32 	%fd1, %f2;
	st.local.u32 	[%rd4], %r4;
	st.local.f64 	[%rd4+8], %fd1;
	mov.u64 	%rd7, $str;
	cvta.global.u64 	%rd8, %rd7;
	{ // callseq 0, 0
	.param .b64 param0;
	st.param.b64 	[param0], %rd8;
	.param .b64 param1;
	st.param.b64 	[param1], %rd3;
	.param .b32 retval0;
	call.uni (retval0), 
	vprintf, 
	(
	param0, 
	param1
	);
	ld.param.b32 	%r20, [retval0];
	} // callseq 0
	ret;

}


// ===== COMPILED SASS (sm_100) =====

	.target	sm_100

	.elftype	@"ET_EXEC"


//--------------------- .note.nv.tkinfo           --------------------------
	.section	.note.nv.tkinfo,"",@"SHT_NOTE"
	.sectionflags	@"SHF_NOTE_NV_TKINFO"
	.tkinfo
        /*0018*/ 	.word	0x00000002
        /*0030*/ 	.string	""
        /*0030*/ 	.string	"ptxas"
        /*0030*/ 	.string	"Cuda compilation tools, release 13.0, V13.0.88"
        /*0030*/ 	.string	"Build cuda_13.0.r13.0/compiler.36424714_0"
        /*0030*/ 	.string	"-arch sm_100 -m 64 "



//--------------------- .note.nv.cuinfo           --------------------------
	.section	.note.nv.cuinfo,"",@"SHT_NOTE"
	.sectionflags	@"SHF_NOTE_NV_CUINFO"
        /*0018*/ 	.short	0x0002
        /*001a*/ 	.short	0x0064
        /*001c*/ 	.short	0x0082
	.zero		2


//--------------------- .nv.info                  --------------------------
	.section	.nv.info,"",@"SHT_CUDA_INFO"
	.align	4


	//----- nvinfo : EIATTR_REGCOUNT
	.align		4
        /*0000*/ 	.byte	0x04, 0x2f
        /*0002*/ 	.short	(.L_11 - .L_10)
	.align		4
.L_10:
        /*0004*/ 	.word	index@(_Z16init_rand_kernelP17curandStateXORWOW)
        /*0008*/ 	.word	0x0000001f


	//----- nvinfo : EIATTR_FRAME_SIZE
	.align		4
.L_11:
        /*000c*/ 	.byte	0x04, 0x11
        /*000e*/ 	.short	(.L_13 - .L_12)
	.align		4
.L_12:
        /*0010*/ 	.word	index@(_Z16init_rand_kernelP17curandStateXORWOW)
        /*0014*/ 	.word	0x00000000


	//----- nvinfo : EIATTR_REGCOUNT
	.align		4
.L_13:
        /*0018*/ 	.byte	0x04, 0x2f
        /*001a*/ 	.short	(.L_15 - .L_14)
	.align		4
.L_14:
        /*001c*/ 	.word	index@(_Z15use_rand_kernelP17curandStateXORWOW)
        /*0020*/ 	.word	0x00000018


	//----- nvinfo : EIATTR_FRAME_SIZE
	.align		4
.L_15:
        /*0024*/ 	.byte	0x04, 0x11
        /*0026*/ 	.short	(.L_17 - .L_16)
	.align		4
.L_16:
        /*0028*/ 	.word	index@(_Z15use_rand_kernelP17curandStateXORWOW)
        /*002c*/ 	.word	0x00000010


	//----- nvinfo : EIATTR_MIN_STACK_SIZE
	.align		4
.L_17:
        /*0030*/ 	.byte	0x04, 0x12
        /*0032*/ 	.short	(.L_19 - .L_18)
	.align		4
.L_18:
        /*0034*/ 	.word	index@(_Z15use_rand_kernelP17curandStateXORWOW)
        /*0038*/ 	.word	0x00000010


	//----- nvinfo : EIATTR_MIN_STACK_SIZE
	.align		4
.L_19:
        /*003c*/ 	.byte	0x04, 0x12
        /*003e*/ 	.short	(.L_21 - .L_20)
	.align		4
.L_20:
        /*0040*/ 	.word	index@(_Z16init_rand_kernelP17curandStateXORWOW)
        /*0044*/ 	.word	0x00000000
.L_21:


//--------------------- .nv.compat                --------------------------
	.section	.nv.compat,"",@"SHT_CUDA_COMPAT_INFO"
	.align	4
        /*0000*/ 	.byte	0x02, 0x09, 0x00, 0x00, 0x02, 0x02, 0x01, 0x00, 0x02, 0x05, 0x05, 0x00, 0x03, 0x07, 0x01, 0x01
        /*0010*/ 	.byte	0x02, 0x03, 0x00, 0x00, 0x02, 0x06, 0x01, 0x00, 0x04, 0x0b, 0x08, 0x00, 0x09, 0x00, 0x00, 0x00
        /*0020*/ 	.byte	0x00, 0x00, 0x00, 0x00


//--------------------- .nv.info._Z15use_rand_kernelP17curandStateXORWOW --------------------------
	.section	.nv.info._Z15use_rand_kernelP17curandStateXORWOW,"",@"SHT_CUDA_INFO"
	.sectionflags	@""
	.align	4


	//----- nvinfo : EIATTR_CUDA_API_VERSION
	.align		4
        /*0000*/ 	.byte	0x04, 0x37
        /*0002*/ 	.short	(.L_23 - .L_22)
.L_22:
        /*0004*/ 	.word	0x00000082


	//----- nvinfo : EIATTR_KPARAM_INFO
	.align		4
.L_23:
        /*0008*/ 	.byte	0x04, 0x17
        /*000a*/ 	.short	(.L_25 - .L_24)
.L_24:
        /*000c*/ 	.word	0x00000000
        /*0010*/ 	.short	0x0000
        /*0012*/ 	.short	0x0000
        /*0014*/ 	.byte	0x00, 0xf5, 0x21, 0x00


	//----- nvinfo : EIATTR_SPARSE_MMA_MASK
	.align		4
.L_25:
        /*0018*/ 	.byte	0x03, 0x50
        /*001a*/ 	.short	0x0000


	//----- nvinfo : EIATTR_MAXREG_COUNT
	.align		4
        /*001c*/ 	.byte	0x03, 0x1b
        /*001e*/ 	.short	0x00ff


	//----- nvinfo : EIATTR_EXTERNS
	.align		4
        /*0020*/ 	.byte	0x04, 0x0f
        /*0022*/ 	.short	(.L_27 - .L_26)


	//   ....[0]....
	.align		4
.L_26:
        /*0024*/ 	.word	index@(vprintf)


	//----- nvinfo : EIATTR_MERCURY_ISA_VERSION
	.align		4
.L_27:
        /*0028*/ 	.byte	0x03, 0x5f
        /*002a*/ 	.short	0x0101


	//----- nvinfo : EIATTR_VRC_CTA_INIT_COUNT
	.align		4
        /*002c*/ 	.byte	0x02, 0x4a
	.zero		1
	.zero		1


	//----- nvinfo : EIATTR_SYSCALL_OFFSETS
	.align		4
        /*0030*/ 	.byte	0x04, 0x46
        /*0032*/ 	.short	(.L_29 - .L_28)


	//   ....[0]....
.L_28:
        /*0034*/ 	.word	0x000002b0


	//----- nvinfo : EIATTR_EXIT_INSTR_OFFSETS
	.align		4
.L_29:
        /*0038*/ 	.byte	0x04, 0x1c
        /*003a*/ 	.short	(.L_31 - .L_30)


	//   ....[0]....
.L_30:
        /*003c*/ 	.word	0x000002c0


	//----- nvinfo : EIATTR_CBANK_PARAM_SIZE
	.align		4
.L_31:
        /*0040*/ 	.byte	0x03, 0x19
        /*0042*/ 	.short	0x0008


	//----- nvinfo : EIATTR_PARAM_CBANK
	.align		4
        /*0044*/ 	.byte	0x04, 0x0a
        /*0046*/ 	.short	(.L_33 - .L_32)
	.align		4
.L_32:
        /*0048*/ 	.word	index@(.nv.constant0._Z15use_rand_kernelP17curandStateXORWOW)
        /*004c*/ 	.short	0x0380
        /*004e*/ 	.short	0x0008


	//----- nvinfo : EIATTR_SW_WAR
	.align		4
.L_33:
        /*0050*/ 	.byte	0x04, 0x36
        /*0052*/ 	.short	(.L_35 - .L_34)
.L_34:
        /*0054*/ 	.word	0x00000008
.L_35:


//--------------------- .nv.info._Z16init_rand_kernelP17curandStateXORWOW --------------------------
	.section	.nv.info._Z16init_rand_kernelP17curandStateXORWOW,"",@"SHT_CUDA_INFO"
	.sectionflags	@""
	.align	4


	//----- nvinfo : EIATTR_CUDA_API_VERSION
	.align		4
        /*0000*/ 	.byte	0x04, 0x37
        /*0002*/ 	.short	(.L_37 - .L_36)
.L_36:
        /*0004*/ 	.word	0x00000082


	//----- nvinfo : EIATTR_KPARAM_INFO
	.align		4
.L_37:
        /*0008*/ 	.byte	0x04, 0x17
        /*000a*/ 	.short	(.L_39 - .L_38)
.L_38:
        /*000c*/ 	.word	0x00000000
        /*0010*/ 	.short	0x0000
        /*0012*/ 	.short	0x0000
        /*0014*/ 	.byte	0x00, 0xf5, 0x21, 0x00


	//----- nvinfo : EIATTR_SPARSE_MMA_MASK
	.align		4
.L_39:
        /*0018*/ 	.byte	0x03, 0x50
        /*001a*/ 	.short	0x0000


	//----- nvinfo : EIATTR_MAXREG_COUNT
	.align		4
        /*001c*/ 	.byte	0x03, 0x1b
        /*001e*/ 	.short	0x00ff


	//----- nvinfo : EIATTR_MERCURY_ISA_VERSION
	.align		4
        /*0020*/ 	.byte	0x03, 0x5f
        /*0022*/ 	.short	0x0101


	//----- nvinfo : EIATTR_VRC_CTA_INIT_COUNT
	.align		4
        /*0024*/ 	.byte	0x02, 0x4a
	.zero		1
	.zero		1


	//----- nvinfo : EIATTR_EXIT_INSTR_OFFSETS
	.align		4
        /*0028*/ 	.byte	0x04, 0x1c
        /*002a*/ 	.short	(.L_41 - .L_40)


	//   ....[0]....
.L_40:
        /*002c*/ 	.word	0x00000e80


	//----- nvinfo : EIATTR_CRS_STACK_SIZE
	.align		4
.L_41:
        /*0030*/ 	.byte	0x04, 0x1e
        /*0032*/ 	.short	(.L_43 - .L_42)
.L_42:
        /*0034*/ 	.word	0x00000000


	//----- nvinfo : EIATTR_CBANK_PARAM_SIZE
	.align		4
.L_43:
        /*0038*/ 	.byte	0x03, 0x19
        /*003a*/ 	.short	0x0008


	//----- nvinfo : EIATTR_PARAM_CBANK
	.align		4
        /*003c*/ 	.byte	0x04, 0x0a
        /*003e*/ 	.short	(.L_45 - .L_44)
	.align		4
.L_44:
        /*0040*/ 	.word	index@(.nv.constant0._Z16init_rand_kernelP17curandStateXORWOW)
        /*0044*/ 	.short	0x0380
        /*0046*/ 	.short	0x0008


	//----- nvinfo : EIATTR_SW_WAR
	.align		4
.L_45:
        /*0048*/ 	.byte	0x04, 0x36
        /*004a*/ 	.short	(.L_47 - .L_46)
.L_46:
        /*004c*/ 	.word	0x00000008
.L_47:


//--------------------- .nv.callgraph             --------------------------
	.section	.nv.callgraph,"",@"SHT_CUDA_CALLGRAPH"
	.align	4
	.sectionentsize	8
	.align		4
        /*0000*/ 	.word	0x00000000
	.align		4
        /*0004*/ 	.word	0xffffffff
	.align		4
        /*0008*/ 	.word	index@(_Z15use_rand_kernelP17curandStateXORWOW)
	.align		4
        /*000c*/ 	.word	index@(vprintf)
	.align		4
        /*0010*/ 	.word	0x00000000
	.align		4
        /*0014*/ 	.word	0xfffffffe
	.align		4
        /*0018*/ 	.word	0x00000000
	.align		4
        /*001c*/ 	.word	0xfffffffd
	.align		4
        /*0020*/ 	.word	0x00000000
	.align		4
        /*0024*/ 	.word	0xfffffffc


//--------------------- .nv.constant4             --------------------------
	.section	.nv.constant4,"a",@progbits
	.align	8
	.align		8
.nv.constant4:
        /*0000*/ 	.dword	vprintf
	.align		8
        /*0008*/ 	.dword	precalc_xorwow_matrix
	.align		8
        /*0010*/ 	.dword	precalc_xorwow_offset_matrix
	.align		8
        /*0018*/ 	.dword	mrg32k3aM1
	.align		8
        /*0020*/ 	.dword	mrg32k3aM2
	.align		8
        /*0028*/ 	.dword	mrg32k3aM1SubSeq
	.align		8
        /*0030*/ 	.dword	mrg32k3aM2SubSeq
	.align		8
        /*0038*/ 	.dword	mrg32k3aM1Seq
	.align		8
        /*0040*/ 	.dword	mrg32k3aM2Seq
	.align		8
        /*0048*/ 	.dword	$str


//--------------------- .nv.constant3             --------------------------
	.section	.nv.constant3,"a",@progbits
	.align	8
.nv.constant3:
	.type		__cr_lgamma_table,@object
	.size		__cr_lgamma_table,(.L_8 - __cr_lgamma_table)
__cr_lgamma_table:
        /*0000*/ 	.byte	0x00, 0x00, 0x00, 0x00, 0x00, 0x00, 0x00, 0x00, 0x00, 0x00, 0x00, 0x00, 0x00, 0x00, 0x00, 0x00
        /*0010*/ 	.byte	0xef, 0x39, 0xfa, 0xfe, 0x42, 0x2e, 0xe6, 0x3f, 0x02, 0x20, 0x2a, 0xfa, 0x0b, 0xab, 0xfc, 0x3f
        /*0020*/ 	.byte	0xf9, 0x2c, 0x92, 0x7c, 0xa7, 0x6c, 0x09, 0x40, 0xc9, 0x79, 0x44, 0x3c, 0x64, 0x26, 0x13, 0x40
        /*0030*/ 	.byte	0xca, 0x01, 0xcf, 0x3a, 0x27, 0x51, 0x1a, 0x40, 0x30, 0xcc, 0x2d, 0xf3, 0xe1, 0x0c, 0x21, 0x40
        /*0040*/ 	.byte	0x0d, 0xb7, 0xfc, 0x82, 0x8e, 0x35, 0x25, 0x40
.L_8:


//--------------------- .text._Z15use_rand_kernelP17curandStateXORWOW --------------------------
	.section	.text._Z15use_rand_kernelP17curandStateXORWOW,"ax",@progbits
	.align	128
        .global         _Z15use_rand_kernelP17curandStateXORWOW
        .type           _Z15use_rand_kernelP17curandStateXORWOW,@function
        .size           _Z15use_rand_kernelP17curandStateXORWOW,(.L_x_11 - _Z15use_rand_kernelP17curandStateXORWOW)
        .other          _Z15use_rand_kernelP17curandStateXORWOW,@"STO_CUDA_ENTRY STV_DEFAULT"
_Z15use_rand_kernelP17curandStateXORWOW:
.text._Z15use_rand_kernelP17curandStateXORWOW:
[----:B------:R-:W0:Y:S01]  /*0000*/  LDC R1, c[0x0][0x37c] ;  /* 0x0000df00ff017b82 */ /* 0x000e220000000800 */
[----:B------:R-:W1:Y:S01]  /*0010*/  S2R R5, SR_TID.X ;  /* 0x0000000000057919 */ /* 0x000e620000002100 */
[----:B------:R-:W2:Y:S06]  /*0020*/  LDCU UR7, c[0x0][0x2fc] ;  /* 0x00005f80ff0777ac */ /* 0x000eac0008000800 */
[----:B------:R-:W1:Y:S01]  /*0030*/  S2UR UR6, SR_CTAID.X ;  /* 0x00000000000679c3 */ /* 0x000e620000002500 */
[----:B0-----:R-:W-:Y:S01]  /*0040*/  VIADD R1, R1, 0xfffffff0 ;  /* 0xfffffff001017836 */ /* 0x001fe20000000000 */
[----:B------:R-:W0:Y:S06]  /*0050*/  LDCU.64 UR4, c[0x0][0x358] ;  /* 0x00006b00ff0477ac */ /* 0x000e2c0008000a00 */
[----:B------:R-:W3:Y:S01]  /*0060*/  LDC.64 R2, c[0x0][0x380] ;  /* 0x0000e000ff027b82 */ /* 0x000ee20000000a00 */
[----:B------:R-:W-:Y:S01]  /*0070*/  MOV R12, 0x0 ;  /* 0x00000000000c7802 */ /* 0x000fe20000000f00 */
[----:B------:R-:W4:Y:S06]  /*0080*/  LDCU.64 UR8, c[0x4][0x48] ;  /* 0x01000900ff0877ac */ /* 0x000f2c0008000a00 */
[----:B------:R-:W1:Y:S02]  /*0090*/  LDC R0, c[0x0][0x360] ;  /* 0x0000d800ff007b82 */ /* 0x000e640000000800 */
[----:B-1----:R-:W-:-:S04]  /*00a0*/  IMAD R0, R0, UR6, R5 ;  /* 0x0000000600007c24 */ /* 0x002fc8000f8e0205 */
[----:B---3--:R-:W-:-:S05]  /*00b0*/  IMAD.WIDE R2, R0, 0x30, R2 ;  /* 0x0000003000027825 */ /* 0x008fca00078e0202 */
[----:B0-----:R-:W3:Y:S04]  /*00c0*/  LDG.E.64 R8, desc[UR4][R2.64] ;  /* 0x0000000402087981 */ /* 0x001ee8000c1e1b00 */
[----:B------:R-:W5:Y:S04]  /*00d0*/  LDG.E.64 R6, desc[UR4][R2.64+0x10] ;  /* 0x0000100402067981 */ /* 0x000f68000c1e1b00 */
[----:B------:R-:W2:Y:S01]  /*00e0*/  LDG.E.64 R4, desc[UR4][R2.64+0x8] ;  /* 0x0000080402047981 */ /* 0x000ea2000c1e1b00 */
[----:B------:R-:W0:Y:S01]  /*00f0*/  LDCU UR6, c[0x0][0x2f8] ;  /* 0x00005f00ff0677ac */ /* 0x000e220008000800 */
[----:B------:R-:W1:Y:S02]  /*0100*/  LDC.64 R12, c[0x4][R12] ;  /* 0x010000000c0c7b82 */ /* 0x000e640000000a00 */
[----:B------:R0:W-:Y:S01]  /*0110*/  STL [R1], R0 ;  /* 0x0000000001007387 */ /* 0x0001e20000100800 */
[----:B---3--:R-:W-:Y:S01]  /*0120*/  SHF.R.U32.HI R10, RZ, 0x2, R9 ;  /* 0x00000002ff0a7819 */ /* 0x008fe20000011609 */
[----:B------:R-:W-:-:S03]  /*0130*/  VIADD R8, R8, 0x587c5 ;  /* 0x000587c508087836 */ /* 0x000fc60000000000 */
[----:B------:R-:W-:Y:S01]  /*0140*/  LOP3.LUT R10, R10, R9, RZ, 0x3c, !PT ;  /* 0x000000090a0a7212 */ /* 0x000fe200078e3cff */
[----:B-----5:R-:W-:Y:S02]  /*0150*/  IMAD.SHL.U32 R9, R7, 0x10, RZ ;  /* 0x0000001007097824 */ /* 0x020fe400078e00ff */
[----:B------:R-:W-:Y:S01]  /*0160*/  IMAD.MOV.U32 R16, RZ, RZ, R7 ;  /* 0x000000ffff107224 */ /* 0x000fe200078e0007 */
[C---:B------:R-:W-:Y:S01]  /*0170*/  SHF.L.U32 R11, R10.reuse, 0x1, RZ ;  /* 0x000000010a0b7819 */ /* 0x040fe200000006ff */
[----:B------:R-:W-:Y:S01]  /*0180*/  IMAD.MOV.U32 R15, RZ, RZ, R6 ;  /* 0x000000ffff0f7224 */ /* 0x000fe200078e0006 */
[----:B--2---:R-:W-:Y:S01]  /*0190*/  MOV R14, R5 ;  /* 0x00000005000e7202 */ /* 0x004fe20000000f00 */
[----:B----4-:R-:W-:Y:S01]  /*01a0*/  IMAD.U32 R5, RZ, RZ, UR9 ;  /* 0x00000009ff057e24 */ /* 0x010fe2000f8e00ff */
[----:B------:R-:W-:Y:S02]  /*01b0*/  LOP3.LUT R10, R10, R11, R9, 0x96, !PT ;  /* 0x0000000b0a0a7212 */ /* 0x000fe400078e9609 */
[----:B0-----:R-:W-:Y:S01]  /*01c0*/  IADD3 R6, P0, PT, R1, UR6, RZ ;  /* 0x0000000601067c10 */ /* 0x001fe2000ff1e0ff */
[----:B------:R0:W-:Y:S01]  /*01d0*/  STG.E.64 desc[UR4][R2.64+0x8], R14 ;  /* 0x0000080e02007986 */ /* 0x0001e2000c101b04 */
[----:B------:R-:W-:Y:S01]  /*01e0*/  LOP3.LUT R17, R10, R7, RZ, 0x3c, !PT ;  /* 0x000000070a117212 */ /* 0x000fe200078e3cff */
[----:B------:R-:W-:Y:S01]  /*01f0*/  HFMA2 R10, -RZ, RZ, 0.1171875, 0 ;  /* 0x2f800000ff0a7431 */ /* 0x000fe200000001ff */
[----:B------:R-:W-:-:S03]  /*0200*/  IADD3.X R7, PT, PT, RZ, UR7, RZ, P0, !PT ;  /* 0x00000007ff077c10 */ /* 0x000fc600087fe4ff */
[----:B------:R-:W-:Y:S01]  /*0210*/  IMAD.IADD R9, R17, 0x1, R8 ;  /* 0x0000000111097824 */ /* 0x000fe200078e0208 */
[----:B------:R0:W-:Y:S04]  /*0220*/  STG.E.64 desc[UR4][R2.64+0x10], R16 ;  /* 0x0000101002007986 */ /* 0x0001e8000c101b04 */
[----:B------:R-:W-:-:S05]  /*0230*/  I2FP.F32.U32 R9, R9 ;  /* 0x0000000900097245 */ /* 0x000fca0000201000 */
[----:B------:R-:W-:Y:S01]  /*0240*/  FFMA R10, R9, R10, 1.1641532182693481445e-10 ;  /* 0x2f000000090a7423 */ /* 0x000fe2000000000a */
[----:B------:R-:W-:Y:S01]  /*0250*/  IMAD.MOV.U32 R9, RZ, RZ, R4 ;  /* 0x000000ffff097224 */ /* 0x000fe200078e0004 */
[----:B------:R-:W-:-:S04]  /*0260*/  MOV R4, UR8 ;  /* 0x0000000800047c02 */ /* 0x000fc80008000f00 */
[----:B------:R-:W2:Y:S01]  /*0270*/  F2F.F64.F32 R10, R10 ;  /* 0x0000000a000a7310 */ /* 0x000ea20000201800 */
[----:B------:R0:W-:Y:S04]  /*0280*/  STG.E.64 desc[UR4][R2.64], R8 ;  /* 0x0000000802007986 */ /* 0x0001e8000c101b04 */
[----:B-12---:R0:W-:Y:S02]  /*0290*/  STL.64 [R1+0x8], R10 ;  /* 0x0000080a01007387 */ /* 0x0061e40000100a00 */
[----:B------:R-:W-:-:S07]  /*02a0*/  LEPC R20, `(.L_x_0) ;  /* 0x000000001014794e */ /* 0x000fce0000000000 */
[----:B0-----:R-:W-:Y:S05]  /*02b0*/  CALL.ABS.NOINC R12 ;  /* 0x000000000c007343 */ /* 0x001fea0003c00000 */
.L_x_0:
[----:B------:R-:W-:Y:S05]  /*02c0*/  EXIT ;  /* 0x000000000000794d */ /* 0x000fea0003800000 */
.L_x_1:
[----:B------:R-:W-:-:S00]  /*02d0*/  BRA `(.L_x_1) ;  /* 0xfffffffc00fc7947 */ /* 0x000fc0000383ffff */
[----:B------:R-:W-:-:S00]  /*02e0*/  NOP ;  /* 0x0000000000007918 */ /* 0x000fc00000000000 */
        /* <DEDUP_REMOVED lines=9> */
.L_x_11:


//--------------------- .text._Z16init_rand_kernelP17curandStateXORWOW --------------------------
	.section	.text._Z16init_rand_kernelP17curandStateXORWOW,"ax",@progbits
	.align	128
        .global         _Z16init_rand_kernelP17curandStateXORWOW
        .type           _Z16init_rand_kernelP17curandStateXORWOW,@function
        .size           _Z16init_rand_kernelP17curandStateXORWOW,(.L_x_12 - _Z16init_rand_kernelP17curandStateXORWOW)
        .other          _Z16init_rand_kernelP17curandStateXORWOW,@"STO_CUDA_ENTRY STV_DEFAULT"
_Z16init_rand_kernelP17curandStateXORWOW:
.text._Z16init_rand_kernelP17curandStateXORWOW:
[----:B------:R-:W-:Y:S01]  /*0000*/  LDC R1, c[0x0][0x37c] ;  /* 0x0000df00ff017b82 */ /* 0x000fe20000000800 */
[----:B------:R-:W0:Y:S07]  /*0010*/  S2R R0, SR_TID.X ;  /* 0x0000000000007919 */ /* 0x000e2e0000002100 */
[----:B------:R-:W0:Y:S01]  /*0020*/  S2UR UR6, SR_CTAID.X ;  /* 0x00000000000679c3 */ /* 0x000e220000002500 */
[----:B------:R-:W1:Y:S01]  /*0030*/  LDCU.64 UR4, c[0x0][0x358] ;  /* 0x00006b00ff0477ac */ /* 0x000e620008000a00 */
[----:B------:R-:W-:Y:S01]  /*0040*/  IMAD.MOV.U32 R2, RZ, RZ, 0x2abc4dd5 ;  /* 0x2abc4dd5ff027424 */ /* 0x000fe200078e00ff */
[----:B------:R-:W-:Y:S01]  /*0050*/  BSSY.RECONVERGENT B0, `(.L_x_2) ;  /* 0x00000df000007945 */ /* 0x000fe20003800200 */
[----:B------:R-:W-:-:S02]  /*0060*/  IMAD.MOV.U32 R3, RZ, RZ, 0x58213ed2 ;  /* 0x58213ed2ff037424 */ /* 0x000fc400078e00ff */
[----:B------:R-:W-:Y:S02]  /*0070*/  IMAD.MOV.U32 R4, RZ, RZ, 0x455f2458 ;  /* 0x455f2458ff047424 */ /* 0x000fe400078e00ff */
[----:B------:R-:W0:Y:S01]  /*0080*/  LDC R13, c[0x0][0x360] ;  /* 0x0000d800ff0d7b82 */ /* 0x000e220000000800 */
[----:B------:R-:W-:Y:S02]  /*0090*/  IMAD.MOV.U32 R5, RZ, RZ, -0x75bd8fc ;  /* 0xf8a42704ff057424 */ /* 0x000fe400078e00ff */
[----:B------:R-:W-:Y:S02]  /*00a0*/  IMAD.MOV.U32 R8, RZ, RZ, -0x23270784 ;  /* 0xdcd8f87cff087424 */ /* 0x000fe400078e00ff */
[----:B------:R-:W-:-:S03]  /*00b0*/  IMAD.MOV.U32 R9, RZ, RZ, 0x511db0d6 ;  /* 0x511db0d6ff097424 */ /* 0x000fc600078e00ff */
[----:B------:R-:W2:Y:S01]  /*00c0*/  LDC.64 R6, c[0x0][0x380] ;  /* 0x0000e000ff067b82 */ /* 0x000ea20000000a00 */
[----:B0-----:R-:W-:-:S05]  /*00d0*/  IMAD R13, R13, UR6, R0 ;  /* 0x000000060d0d7c24 */ /* 0x001fca000f8e0200 */
[C---:B------:R-:W-:Y:S01]  /*00e0*/  ISETP.NE.AND P0, PT, R13.reuse, RZ, PT ;  /* 0x000000ff0d00720c */ /* 0x040fe20003f05270 */
[----:B--2---:R-:W-:-:S05]  /*00f0*/  IMAD.WIDE R6, R13, 0x30, R6 ;  /* 0x000000300d067825 */ /* 0x004fca00078e0206 */
[----:B-1----:R0:W-:Y:S04]  /*0100*/  STG.E.64 desc[UR4][R6.64], R2 ;  /* 0x0000000206007986 */ /* 0x0021e8000c101b04 */
[----:B------:R0:W-:Y:S04]  /*0110*/  STG.E.64 desc[UR4][R6.64+0x8], R4 ;  /* 0x0000080406007986 */ /* 0x0001e8000c101b04 */
[----:B------:R0:W-:Y:S01]  /*0120*/  STG.E.64 desc[UR4][R6.64+0x10], R8 ;  /* 0x0000100806007986 */ /* 0x0001e2000c101b04 */
[----:B------:R-:W-:Y:S05]  /*0130*/  @!P0 BRA `(.L_x_3) ;  /* 0x0000000c00408947 */ /* 0x000fea0003800000 */
[----:B------:R-:W-:Y:S01]  /*0140*/  SHF.R.S32.HI R0, RZ, 0x1f, R13 ;  /* 0x0000001fff007819 */ /* 0x000fe2000001140d */
[----:B------:R-:W-:-:S07]  /*0150*/  IMAD.MOV.U32 R12, RZ, RZ, RZ ;  /* 0x000000ffff0c7224 */ /* 0x000fce00078e00ff */
.L_x_9:
[----:B0-----:R-:W-:Y:S01]  /*0160*/  LOP3.LUT R2, R13, 0x3, RZ, 0xc0, !PT ;  /* 0x000000030d027812 */ /* 0x001fe200078ec0ff */
[----:B------:R-:W-:Y:S03]  /*0170*/  BSSY.RECONVERGENT B1, `(.L_x_4) ;  /* 0x00000c6000017945 */ /* 0x000fe60003800200 */
[----:B------:R-:W-:-:S04]  /*0180*/  ISETP.NE.U32.AND P0, PT, R2, RZ, PT ;  /* 0x000000ff0200720c */ /* 0x000fc80003f05070 */
[----:B------:R-:W-:-:S13]  /*0190*/  ISETP.NE.AND.EX P0, PT, RZ, RZ, PT, P0 ;  /* 0x000000ffff00720c */ /* 0x000fda0003f05300 */
[----:B------:R-:W-:Y:S05]  /*01a0*/  @!P0 BRA `(.L_x_5) ;  /* 0x0000000c00088947 */ /* 0x000fea0003800000 */
[----:B------:R-:W0:Y:S01]  /*01b0*/  LDC.64 R8, c[0x4][0x8] ;  /* 0x01000200ff087b82 */ /* 0x000e220000000a00 */
[----:B------:R-:W-:Y:S02]  /*01c0*/  IMAD.MOV.U32 R14, RZ, RZ, RZ ;  /* 0x000000ffff0e7224 */ /* 0x000fe400078e00ff */
[----:B0-----:R-:W-:-:S07]  /*01d0*/  IMAD.WIDE.U32 R8, R12, 0xc80, R8 ;  /* 0x00000c800c087825 */ /* 0x001fce00078e0008 */
.L_x_8:
[----:B0-----:R-:W-:Y:S01]  /*01e0*/  IMAD.MOV.U32 R15, RZ, RZ, RZ ;  /* 0x000000ffff0f7224 */ /* 0x001fe200078e00ff */
[----:B------:R-:W-:Y:S01]  /*01f0*/  CS2R R2, SRZ ;  /* 0x0000000000027805 */ /* 0x000fe2000001ff00 */
[----:B------:R-:W-:Y:S01]  /*0200*/  IMAD.MOV.U32 R17, RZ, RZ, RZ ;  /* 0x000000ffff117224 */ /* 0x000fe200078e00ff */
[----:B------:R-:W-:-:S07]  /*0210*/  CS2R R4, SRZ ;  /* 0x0000000000047805 */ /* 0x000fce000001ff00 */
.L_x_7:
[----:B------:R-:W-:-:S05]  /*0220*/  IMAD.WIDE.U32 R10, R17, 0x4, R6 ;  /* 0x00000004110a7825 */ /* 0x000fca00078e0006 */
[----:B------:R0:W5:Y:S01]  /*0230*/  LDG.E R16, desc[UR4][R10.64+0x4] ;  /* 0x000004040a107981 */ /* 0x000162000c1e1900 */
[----:B------:R-:W-:-:S07]  /*0240*/  IMAD.MOV.U32 R19, RZ, RZ, RZ ;  /* 0x000000ffff137224 */ /* 0x000fce00078e00ff */
.L_x_6:
[----:B-----5:R-:W-:Y:S01]  /*0250*/  SHF.R.U32.HI R24, RZ, R19, R16 ;  /* 0x00000013ff187219 */ /* 0x020fe20000011610 */
[----:B0-----:R-:W-:-:S03]  /*0260*/  IMAD.SHL.U32 R10, R17, 0x20, RZ ;  /* 0x00000020110a7824 */ /* 0x001fc600078e00ff */
[----:B------:R-:W-:Y:S01]  /*0270*/  LOP3.LUT R11, R24, 0x1, RZ, 0xc0, !PT ;  /* 0x00000001180b7812 */ /* 0x000fe200078ec0ff */
[----:B------:R-:W-:-:S03]  /*0280*/  IMAD.IADD R10, R10, 0x1, R19 ;  /* 0x000000010a0a7824 */ /* 0x000fc600078e0213 */
[----:B------:R-:W-:Y:S01]  /*0290*/  ISETP.NE.U32.AND P0, PT, R11, 0x1, PT ;  /* 0x000000010b00780c */ /* 0x000fe20003f05070 */
[----:B------:R-:W-:-:S03]  /*02a0*/  IMAD R11, R10, 0x5, RZ ;  /* 0x000000050a0b7824 */ /* 0x000fc600078e02ff */
[----:B------:R-:W-:Y:S01]  /*02b0*/  R2P PR, R24, 0x7e ;  /* 0x0000007e18007804 */ /* 0x000fe20000000000 */
[----:B------:R-:W-:-:S08]  /*02c0*/  IMAD.WIDE.U32 R10, R11, 0x4, R8 ;  /* 0x000000040b0a7825 */ /* 0x000fd000078e0008 */
[----:B------:R-:W2:Y:S04]  /*02d0*/  @!P0 LDG.E R18, desc[UR4][R10.64] ;  /* 0x000000040a128981 */ /* 0x000ea8000c1e1900 */
[----:B------:R-:W3:Y:S04]  /*02e0*/  @!P0 LDG.E R20, desc[UR4][R10.64+0x10] ;  /* 0x000010040a148981 */ /* 0x000ee8000c1e1900 */
[----:B------:R-:W4:Y:S04]  /*02f0*/  @P1 LDG.E R22, desc[UR4][R10.64+0x14] ;  /* 0x000014040a161981 */ /* 0x000f28000c1e1900 */
[----:B------:R-:W4:Y:S04]  /*0300*/  @P2 LDG.E R26, desc[UR4][R10.64+0x28] ;  /* 0x000028040a1a2981 */ /* 0x000f28000c1e1900 */
[----:B------:R-:W4:Y:S04]  /*0310*/  @!P0 LDG.E R21, desc[UR4][R10.64+0x4] ;  /* 0x000004040a158981 */ /* 0x000f28000c1e1900 */
[----:B------:R-:W4:Y:S04]  /*0320*/  @!P0 LDG.E R23, desc[UR4][R10.64+0xc] ;  /* 0x00000c040a178981 */ /* 0x000f28000c1e1900 */
[----:B------:R-:W4:Y:S04]  /*0330*/  @P1 LDG.E R25, desc[UR4][R10.64+0x18] ;  /* 0x000018040a191981 */ /* 0x000f28000c1e1900 */
[----:B------:R-:W4:Y:S04]  /*0340*/  @P3 LDG.E R28, desc[UR4][R10.64+0x3c] ;  /* 0x00003c040a1c3981 */ /* 0x000f28000c1e1900 */
[----:B------:R-:W4:Y:S01]  /*0350*/  @P6 LDG.E R27, desc[UR4][R10.64+0x7c] ;  /* 0x00007c040a1b6981 */ /* 0x000f22000c1e1900 */
[----:B--2---:R-:W-:-:S03]  /*0360*/  @!P0 LOP3.LUT R15, R15, R18, RZ, 0x3c, !PT ;  /* 0x000000120f0f8212 */ /* 0x004fc600078e3cff */
[----:B------:R-:W2:Y:S01]  /*0370*/  @!P0 LDG.E R18, desc[UR4][R10.64+0x8] ;  /* 0x000008040a128981 */ /* 0x000ea2000c1e1900 */
[----:B---3--:R-:W-:-:S03]  /*0380*/  @!P0 LOP3.LUT R3, R3, R20, RZ, 0x3c, !PT ;  /* 0x0000001403038212 */ /* 0x008fc600078e3cff */
[----:B------:R-:W3:Y:S01]  /*0390*/  @P1 LDG.E R20, desc[UR4][R10.64+0x24] ;  /* 0x000024040a141981 */ /* 0x000ee2000c1e1900 */
[----:B----4-:R-:W-:-:S03]  /*03a0*/  @P1 LOP3.LUT R15, R15, R22, RZ, 0x3c, !PT ;  /* 0x000000160f0f1212 */ /* 0x010fc600078e3cff */
[----:B------:R-:W4:Y:S01]  /*03b0*/  @P2 LDG.E R22, desc[UR4][R10.64+0x38] ;  /* 0x000038040a162981 */ /* 0x000f22000c1e1900 */
[----:B------:R-:W-:-:S03]  /*03c0*/  @P2 LOP3.LUT R15, R15, R26, RZ, 0x3c, !PT ;  /* 0x0000001a0f0f2212 */ /* 0x000fc600078e3cff */
[----:B------:R-:W4:Y:S01]  /*03d0*/  @P4 LDG.E R26, desc[UR4][R10.64+0x50] ;  /* 0x000050040a1a4981 */ /* 0x000f22000c1e1900 */
[----:B------:R-:W-:-:S03]  /*03e0*/  @!P0 LOP3.LUT R4, R4, R21, RZ, 0x3c, !PT ;  /* 0x0000001504048212 */ /* 0x000fc600078e3cff */
[----:B------:R-:W4:Y:S01]  /*03f0*/  @P1 LDG.E R21, desc[UR4][R10.64+0x20] ;  /* 0x000020040a151981 */ /* 0x000f22000c1e1900 */
[----:B------:R-:W-:-:S03]  /*0400*/  @!P0 LOP3.LUT R2, R2, R23, RZ, 0x3c, !PT ;  /* 0x0000001702028212 */ /* 0x000fc600078e3cff */
[----:B------:R-:W4:Y:S01]  /*0410*/  @P2 LDG.E R23, desc[UR4][R10.64+0x2c] ;  /* 0x00002c040a172981 */ /* 0x000f22000c1e1900 */
[----:B------:R-:W-:-:S03]  /*0420*/  @P1 LOP3.LUT R4, R4, R25, RZ, 0x3c, !PT ;  /* 0x0000001904041212 */ /* 0x000fc600078e3cff */
[----:B------:R-:W4:Y:S01]  /*0430*/  @P2 LDG.E R25, desc[UR4][R10.64+0x34] ;  /* 0x000034040a192981 */ /* 0x000f22000c1e1900 */
[----:B--2---:R-:W-:-:S03]  /*0440*/  @!P0 LOP3.LUT R5, R5, R18, RZ, 0x3c, !PT ;  /* 0x0000001205058212 */ /* 0x004fc600078e3cff */
[----:B------:R-:W2:Y:S01]  /*0450*/  @P1 LDG.E R18, desc[UR4][R10.64+0x1c] ;  /* 0x00001c040a121981 */ /* 0x000ea2000c1e1900 */
[----:B---3--:R-:W-:-:S03]  /*0460*/  @P1 LOP3.LUT R3, R3, R20, RZ, 0x3c, !PT ;  /* 0x0000001403031212 */ /* 0x008fc600078e3cff */
[----:B------:R-:W3:Y:S01]  /*0470*/  @P2 LDG.E R20, desc[UR4][R10.64+0x30] ;  /* 0x000030040a142981 */ /* 0x000ee2000c1e1900 */
[----:B----4-:R-:W-:-:S03]  /*0480*/  @P2 LOP3.LUT R3, R3, R22, RZ, 0x3c, !PT ;  /* 0x0000001603032212 */ /* 0x010fc600078e3cff */
[----:B------:R-:W4:Y:S01]  /*0490*/  @P3 LDG.E R22, desc[UR4][R10.64+0x4c] ;  /* 0x00004c040a163981 */ /* 0x000f22000c1e1900 */
[----:B------:R-:W-:-:S04]  /*04a0*/  @P3 LOP3.LUT R15, R15, R28, RZ, 0x3c, !PT ;  /* 0x0000001c0f0f3212 */ /* 0x000fc800078e3cff */
[----:B------:R-:W-:Y:S02]  /*04b0*/  @P4 LOP3.LUT R15, R15, R26, RZ, 0x3c, !PT ;  /* 0x0000001a0f0f4212 */ /* 0x000fe400078e3cff */
[----:B------:R-:W-:Y:S01]  /*04c0*/  @P1 LOP3.LUT R2, R2, R21, RZ, 0x3c, !PT ;  /* 0x0000001502021212 */ /* 0x000fe200078e3cff */
[----:B------:R-:W4:Y:S04]  /*04d0*/  @P5 LDG.E R26, desc[UR4][R10.64+0x64] ;  /* 0x000064040a1a5981 */ /* 0x000f28000c1e1900 */
[----:B------:R-:W4:Y:S01]  /*04e0*/  @P3 LDG.E R21, desc[UR4][R10.64+0x40] ;  /* 0x000040040a153981 */ /* 0x000f22000c1e1900 */
[----:B------:R-:W-:Y:S02]  /*04f0*/  @P2 LOP3.LUT R4, R4, R23, RZ, 0x3c, !PT ;  /* 0x0000001704042212 */ /* 0x000fe400078e3cff */
[----:B------:R-:W-:Y:S01]  /*0500*/  @P2 LOP3.LUT R2, R2, R25, RZ, 0x3c, !PT ;  /* 0x0000001902022212 */ /* 0x000fe200078e3cff */
[----:B------:R-:W4:Y:S04]  /*0510*/  @P3 LDG.E R23, desc[UR4][R10.64+0x48] ;  /* 0x000048040a173981 */ /* 0x000f28000c1e1900 */
[----:B------:R-:W4:Y:S01]  /*0520*/  @P4 LDG.E R25, desc[UR4][R10.64+0x54] ;  /* 0x000054040a194981 */ /* 0x000f22000c1e1900 */
[----:B--2---:R-:W-:-:S03]  /*0530*/  @P1 LOP3.LUT R5, R5, R18, RZ, 0x3c, !PT ;  /* 0x0000001205051212 */ /* 0x004fc600078e3cff */
[----:B------:R-:W2:Y:S01]  /*0540*/  @P3 LDG.E R18, desc[UR4][R10.64+0x44] ;  /* 0x000044040a123981 */ /* 0x000ea2000c1e1900 */
[----:B---3--:R-:W-:-:S03]  /*0550*/  @P2 LOP3.LUT R5, R5, R20, RZ, 0x3c, !PT ;  /* 0x0000001405052212 */ /* 0x008fc600078e3cff */
[----:B------:R-:W3:Y:S01]  /*0560*/  @P4 LDG.E R20, desc[UR4][R10.64+0x58] ;  /* 0x000058040a144981 */ /* 0x000ee2000c1e1900 */
[----:B----4-:R-:W-:-:S03]  /*0570*/  @P3 LOP3.LUT R3, R3, R22, RZ, 0x3c, !PT ;  /* 0x0000001603033212 */ /* 0x010fc600078e3cff */
[----:B------:R-:W4:Y:S01]  /*0580*/  @P4 LDG.E R22, desc[UR4][R10.64+0x60] ;  /* 0x000060040a164981 */ /* 0x000f22000c1e1900 */
[----:B------:R-:W-:Y:S02]  /*0590*/  LOP3.LUT P0, RZ, R24, 0x80, RZ, 0xc0, !PT ;  /* 0x0000008018ff7812 */ /* 0x000fe4000780c0ff */
[----:B------:R-:W-:Y:S02]  /*05a0*/  @P5 LOP3.LUT R15, R15, R26, RZ, 0x3c, !PT ;  /* 0x0000001a0f0f5212 */ /* 0x000fe400078e3cff */
[----:B------:R-:W4:Y:S01]  /*05b0*/  @P6 LDG.E R26, desc[UR4][R10.64+0x78] ;  /* 0x000078040a1a6981 */ /* 0x000f22000c1e1900 */
[----:B------:R-:W-:-:S03]  /*05c0*/  @P3 LOP3.LUT R4, R4, R21, RZ, 0x3c, !PT ;  /* 0x0000001504043212 */ /* 0x000fc600078e3cff */
[----:B------:R-:W4:Y:S01]  /*05d0*/  @P4 LDG.E R21, desc[UR4][R10.64+0x5c] ;  /* 0x00005c040a154981 */ /* 0x000f22000c1e1900 */
[----:B------:R-:W-:-:S03]  /*05e0*/  @P3 LOP3.LUT R2, R2, R23, RZ, 0x3c, !PT ;  /* 0x0000001702023212 */ /* 0x000fc600078e3cff */
[----:B------:R-:W4:Y:S01]  /*05f0*/  @P5 LDG.E R23, desc[UR4][R10.64+0x68] ;  /* 0x000068040a175981 */ /* 0x000f22000c1e1900 */
[----:B------:R-:W-:-:S03]  /*0600*/  @P4 LOP3.LUT R4, R4, R25, RZ, 0x3c, !PT ;  /* 0x0000001904044212 */ /* 0x000fc600078e3cff */
[----:B------:R-:W4:Y:S01]  /*0610*/  @P5 LDG.E R25, desc[UR4][R10.64+0x70] ;  /* 0x000070040a195981 */ /* 0x000f22000c1e1900 */
[----:B--2---:R-:W-:-:S03]  /*0620*/  @P3 LOP3.LUT R5, R5, R18, RZ, 0x3c, !PT ;  /* 0x0000001205053212 */ /* 0x004fc600078e3cff */
[----:B------:R-:W2:Y:S01]  /*0630*/  @P5 LDG.E R18, desc[UR4][R10.64+0x6c] ;  /* 0x00006c040a125981 */ /* 0x000ea2000c1e1900 */
[----:B---3--:R-:W-:-:S03]  /*0640*/  @P4 LOP3.LUT R5, R5, R20, RZ, 0x3c, !PT ;  /* 0x0000001405054212 */ /* 0x008fc600078e3cff */
[----:B------:R-:W3:Y:S01]  /*0650*/  @P5 LDG.E R20, desc[UR4][R10.64+0x74] ;  /* 0x000074040a145981 */ /* 0x000ee2000c1e1900 */
[----:B----4-:R-:W-:-:S03]  /*0660*/  @P4 LOP3.LUT R3, R3, R22, RZ, 0x3c, !PT ;  /* 0x0000001603034212 */ /* 0x010fc600078e3cff */
[----:B------:R-:W4:Y:S01]  /*0670*/  @P0 LDG.E R22, desc[UR4][R10.64+0x8c] ;  /* 0x00008c040a160981 */ /* 0x000f22000c1e1900 */
[----:B------:R-:W-:-:S03]  /*0680*/  @P6 LOP3.LUT R15, R15, R26, RZ, 0x3c, !PT ;  /* 0x0000001a0f0f6212 */ /* 0x000fc600078e3cff */
        /* <DEDUP_REMOVED lines=13> */
[----:B------:R-:W-:Y:S02]  /*0760*/  @P6 LOP3.LUT R4, R4, R27, RZ, 0x3c, !PT ;  /* 0x0000001b04046212 */ /* 0x000fe400078e3cff */
[----:B------:R-:W-:Y:S02]  /*0770*/  @P6 LOP3.LUT R2, R2, R21, RZ, 0x3c, !PT ;  /* 0x0000001502026212 */ /* 0x000fe400078e3cff */
[----:B------:R-:W-:Y:S02]  /*0780*/  @P0 LOP3.LUT R4, R4, R23, RZ, 0x3c, !PT ;  /* 0x0000001704040212 */ /* 0x000fe400078e3cff */
[----:B------:R-:W-:Y:S02]  /*0790*/  @P0 LOP3.LUT R2, R2, R25, RZ, 0x3c, !PT ;  /* 0x0000001902020212 */ /* 0x000fe400078e3cff */
[----:B--2---:R-:W-:Y:S02]  /*07a0*/  @P6 LOP3.LUT R5, R5, R18, RZ, 0x3c, !PT ;  /* 0x0000001205056212 */ /* 0x004fe400078e3cff */
[----:B---3--:R-:W-:-:S02]  /*07b0*/  @P6 LOP3.LUT R3, R3, R20, RZ, 0x3c, !PT ;  /* 0x0000001403036212 */ /* 0x008fc400078e3cff */
[----:B----4-:R-:W-:Y:S02]  /*07c0*/  @P0 LOP3.LUT R5, R5, R22, RZ, 0x3c, !PT ;  /* 0x0000001605050212 */ /* 0x010fe400078e3cff */
[----:B------:R-:W-:Y:S02]  /*07d0*/  @P0 LOP3.LUT R3, R3, R26, RZ, 0x3c, !PT ;  /* 0x0000001a03030212 */ /* 0x000fe400078e3cff */
[----:B------:R-:W-:-:S13]  /*07e0*/  R2P PR, R24.B1, 0x7f ;  /* 0x0000007f18007804 */ /* 0x000fda0000001000 */
[----:B------:R-:W2:Y:S04]  /*07f0*/  @P0 LDG.E R18, desc[UR4][R10.64+0xa0] ;  /* 0x0000a0040a120981 */ /* 0x000ea8000c1e1900 */
[----:B------:R-:W3:Y:S04]  /*0800*/  @P1 LDG.E R22, desc[UR4][R10.64+0xb4] ;  /* 0x0000b4040a161981 */ /* 0x000ee8000c1e1900 */
[----:B------:R-:W4:Y:S04]  /*0810*/  @P2 LDG.E R26, desc[UR4][R10.64+0xc8] ;  /* 0x0000c8040a1a2981 */ /* 0x000f28000c1e1900 */
[----:B------:R-:W4:Y:S04]  /*0820*/  @P3 LDG.E R28, desc[UR4][R10.64+0xdc] ;  /* 0x0000dc040a1c3981 */ /* 0x000f28000c1e1900 */
[----:B------:R-:W4:Y:S04]  /*0830*/  @P0 LDG.E R23, desc[UR4][R10.64+0xa4] ;  /* 0x0000a4040a170981 */ /* 0x000f28000c1e1900 */
[----:B------:R-:W4:Y:S04]  /*0840*/  @P0 LDG.E R20, desc[UR4][R10.64+0xa8] ;  /* 0x0000a8040a140981 */ /* 0x000f28000c1e1900 */
[----:B------:R-:W4:Y:S04]  /*0850*/  @P4 LDG.E R25, desc[UR4][R10.64+0xf0] ;  /* 0x0000f0040a194981 */ /* 0x000f28000c1e1900 */
        /* <DEDUP_REMOVED lines=21> */
[----:B------:R-:W-:Y:S02]  /*09b0*/  LOP3.LUT P0, RZ, R24, 0x8000, RZ, 0xc0, !PT ;  /* 0x0000800018ff7812 */ /* 0x000fe4000780c0ff */
[----:B----4-:R-:W-:Y:S01]  /*09c0*/  @P5 LOP3.LUT R15, R15, R26, RZ, 0x3c, !PT ;  /* 0x0000001a0f0f5212 */ /* 0x010fe200078e3cff */
[----:B------:R-:W4:Y:S04]  /*09d0*/  @P3 LDG.E R24, desc[UR4][R10.64+0xe4] ;  /* 0x0000e4040a183981 */ /* 0x000f28000c1e1900 */
[----:B------:R-:W2:Y:S01]  /*09e0*/  @P6 LDG.E R26, desc[UR4][R10.64+0x118] ;  /* 0x000118040a1a6981 */ /* 0x000ea2000c1e1900 */
        /* <DEDUP_REMOVED lines=8> */
[----:B---3--:R-:W-:-:S03]  /*0a70*/  @P2 LOP3.LUT R3, R3, R22, RZ, 0x3c, !PT ;  /* 0x0000001603032212 */ /* 0x008fc600078e3cff */
[----:B------:R-:W3:Y:S01]  /*0a80*/  @P4 LDG.E R22, desc[UR4][R10.64+0x100] ;  /* 0x000100040a164981 */ /* 0x000ee2000c1e1900 */
[----:B--2---:R-:W-:-:S03]  /*0a90*/  @P6 LOP3.LUT R15, R15, R26, RZ, 0x3c, !PT ;  /* 0x0000001a0f0f6212 */ /* 0x004fc600078e3cff */
[----:B------:R-:W2:Y:S01]  /*0aa0*/  @P0 LDG.E R26, desc[UR4][R10.64+0x12c] ;  /* 0x00012c040a1a0981 */ /* 0x000ea2000c1e1900 */
[----:B----4-:R-:W-:-:S03]  /*0ab0*/  @P2 LOP3.LUT R2, R2, R23, RZ, 0x3c, !PT ;  /* 0x0000001702022212 */ /* 0x010fc600078e3cff */
[----:B------:R-:W4:Y:S01]  /*0ac0*/  @P4 LDG.E R23, desc[UR4][R10.64+0xfc] ;  /* 0x0000fc040a174981 */ /* 0x000f22000c1e1900 */
[----:B------:R-:W-:-:S03]  /*0ad0*/  @P2 LOP3.LUT R5, R5, R20, RZ, 0x3c, !PT ;  /* 0x0000001405052212 */ /* 0x000fc600078e3cff */
[----:B------:R-:W4:Y:S01]  /*0ae0*/  @P4 LDG.E R20, desc[UR4][R10.64+0xf8] ;  /* 0x0000f8040a144981 */ /* 0x000f22000c1e1900 */
[----:B------:R-:W-:Y:S02]  /*0af0*/  @P3 LOP3.LUT R2, R2, R27, RZ, 0x3c, !PT ;  /* 0x0000001b02023212 */ /* 0x000fe400078e3cff */
[----:B------:R-:W-:Y:S01]  /*0b00*/  @P3 LOP3.LUT R4, R4, R25, RZ, 0x3c, !PT ;  /* 0x0000001904043212 */ /* 0x000fe200078e3cff */
[----:B------:R-:W4:Y:S01]  /*0b10*/  @P5 LDG.E R27, desc[UR4][R10.64+0x110] ;  /* 0x000110040a1b5981 */ /* 0x000f22000c1e1900 */
[----:B------:R-:W-:-:S03]  /*0b20*/  @P3 LOP3.LUT R5, R5, R24, RZ, 0x3c, !PT ;  /* 0x0000001805053212 */ /* 0x000fc600078e3cff */
[----:B------:R-:W4:Y:S04]  /*0b30*/  @P5 LDG.E R25, desc[UR4][R10.64+0x108] ;  /* 0x000108040a195981 */ /* 0x000f28000c1e1900 */
        /* <DEDUP_REMOVED lines=19> */
[----:B------:R-:W-:-:S05]  /*0c70*/  VIADD R19, R19, 0x10 ;  /* 0x0000001013137836 */ /* 0x000fca0000000000 */
[----:B------:R-:W-:Y:S02]  /*0c80*/  ISETP.NE.AND P1, PT, R19, 0x20, PT ;  /* 0x000000201300780c */ /* 0x000fe40003f25270 */
[----:B------:R-:W-:Y:S02]  /*0c90*/  @P5 LOP3.LUT R3, R3, R18, RZ, 0x3c, !PT ;  /* 0x0000001203035212 */ /* 0x000fe400078e3cff */
[----:B------:R-:W-:Y:S02]  /*0ca0*/  @P6 LOP3.LUT R4, R4, R21, RZ, 0x3c, !PT ;  /* 0x0000001504046212 */ /* 0x000fe400078e3cff */
[----:B---3--:R-:W-:-:S04]  /*0cb0*/  @P6 LOP3.LUT R3, R3, R22, RZ, 0x3c, !PT ;  /* 0x0000001603036212 */ /* 0x008fc800078e3cff */
[----:B--2---:R-:W-:Y:S02]  /*0cc0*/  @P0 LOP3.LUT R3, R3, R26, RZ, 0x3c, !PT ;  /* 0x0000001a03030212 */ /* 0x004fe400078e3cff */
[----:B----4-:R-:W-:Y:S02]  /*0cd0*/  @P6 LOP3.LUT R2, R2, R23, RZ, 0x3c, !PT ;  /* 0x0000001702026212 */ /* 0x010fe400078e3cff */
[----:B------:R-:W-:Y:S02]  /*0ce0*/  @P6 LOP3.LUT R5, R5, R20, RZ, 0x3c, !PT ;  /* 0x0000001405056212 */ /* 0x000fe400078e3cff */
[----:B------:R-:W-:Y:S02]  /*0cf0*/  @P0 LOP3.LUT R2, R2, R27, RZ, 0x3c, !PT ;  /* 0x0000001b02020212 */ /* 0x000fe400078e3cff */
[----:B------:R-:W-:Y:S02]  /*0d00*/  @P0 LOP3.LUT R4, R4, R25, RZ, 0x3c, !PT ;  /* 0x0000001904040212 */ /* 0x000fe400078e3cff */
[----:B------:R-:W-:Y:S01]  /*0d10*/  @P0 LOP3.LUT R5, R5, R24, RZ, 0x3c, !PT ;  /* 0x0000001805050212 */ /* 0x000fe200078e3cff */
[----:B------:R-:W-:Y:S06]  /*0d20*/  @P1 BRA `(.L_x_6) ;  /* 0xfffffff400481947 */ /* 0x000fec000383ffff */
[----:B------:R-:W-:-:S05]  /*0d30*/  VIADD R17, R17, 0x1 ;  /* 0x0000000111117836 */ /* 0x000fca0000000000 */
[----:B------:R-:W-:-:S13]  /*0d40*/  ISETP.NE.AND P0, PT, R17, 0x5, PT ;  /* 0x000000051100780c */ /* 0x000fda0003f05270 */
[----:B------:R-:W-:Y:S05]  /*0d50*/  @P0 BRA `(.L_x_7) ;  /* 0xfffffff400300947 */ /* 0x000fea000383ffff */
[----:B------:R0:W-:Y:S01]  /*0d60*/  STG.E.64 desc[UR4][R6.64+0x8], R4 ;  /* 0x0000080406007986 */ /* 0x0001e2000c101b04 */
[----:B------:R-:W-:Y:S01]  /*0d70*/  VIADD R14, R14, 0x1 ;  /* 0x000000010e0e7836 */ /* 0x000fe20000000000 */
[----:B------:R-:W-:Y:S02]  /*0d80*/  LOP3.LUT R11, R13, 0x3, RZ, 0xc0, !PT ;  /* 0x000000030d0b7812 */ /* 0x000fe400078ec0ff */
[----:B------:R0:W-:Y:S02]  /*0d90*/  STG.E.64 desc[UR4][R6.64+0x10], R2 ;  /* 0x0000100206007986 */ /* 0x0001e4000c101b04 */
[----:B------:R-:W-:Y:S02]  /*0da0*/  ISETP.GE.U32.AND P0, PT, R14, R11, PT ;  /* 0x0000000b0e00720c */ /* 0x000fe40003f06070 */
[----:B------:R0:W-:Y:S11]  /*0db0*/  STG.E desc[UR4][R6.64+0x4], R15 ;  /* 0x0000040f06007986 */ /* 0x0001f6000c101904 */
[----:B------:R-:W-:Y:S05]  /*0dc0*/  @!P0 BRA `(.L_x_8) ;  /* 0xfffffff400048947 */ /* 0x000fea000383ffff */
.L_x_5:
[----:B------:R-:W-:Y:S05]  /*0dd0*/  BSYNC.RECONVERGENT B1 ;  /* 0x0000000000017941 */ /* 0x000fea0003800200 */
.L_x_4:
[C---:B------:R-:W-:Y:S01]  /*0de0*/  ISETP.GT.U32.AND P0, PT, R13.reuse, 0x3, PT ;  /* 0x000000030d00780c */ /* 0x040fe20003f04070 */
[----:B------:R-:W-:Y:S01]  /*0df0*/  VIADD R12, R12, 0x1 ;  /* 0x000000010c0c7836 */ /* 0x000fe20000000000 */
[--C-:B------:R-:W-:Y:S02]  /*0e00*/  SHF.R.U64 R13, R13, 0x2, R0.reuse ;  /* 0x000000020d0d7819 */ /* 0x100fe40000001200 */
[----:B------:R-:W-:Y:S02]  /*0e10*/  ISETP.GT.U32.AND.EX P0, PT, R0, RZ, PT, P0 ;  /* 0x000000ff0000720c */ /* 0x000fe40003f04100 */
[----:B------:R-:W-:-:S11]  /*0e20*/  SHF.R.U32.HI R0, RZ, 0x2, R0 ;  /* 0x00000002ff007819 */ /* 0x000fd60000011600 */
[----:B------:R-:W-:Y:S05]  /*0e30*/  @P0 BRA `(.L_x_9) ;  /* 0xfffffff000c80947 */ /* 0x000fea000383ffff */
.L_x_3:
[----:B------:R-:W-:Y:S05]  /*0e40*/  BSYNC.RECONVERGENT B0 ;  /* 0x0000000000007941 */ /* 0x000fea0003800200 */
.L_x_2:
[----:B------:R-:W-:Y:S04]  /*0e50*/  STG.E.64 desc[UR4][R6.64+0x18], RZ ;  /* 0x000018ff06007986 */ /* 0x000fe8000c101b04 */
[----:B------:R-:W-:Y:S04]  /*0e60*/  STG.E desc[UR4][R6.64+0x20], RZ ;  /* 0x000020ff06007986 */ /* 0x000fe8000c101904 */
[----:B------:R-:W-:Y:S01]  /*0e70*/  STG.E.64 desc[UR4][R6.64+0x28], RZ ;  /* 0x000028ff06007986 */ /* 0x000fe2000c101b04 */
[----:B------:R-:W-:Y:S05]  /*0e80*/  EXIT ;  /* 0x000000000000794d */ /* 0x000fea0003800000 */
.L_x_10:
        /* <DEDUP_REMOVED lines=15> */
.L_x_12:


//--------------------- .nv.global.init           --------------------------
	.section	.nv.global.init,"aw",@progbits
	.align	4
.nv.global.init:
	.type		mrg32k3aM1SubSeq,@object
	.size		mrg32k3aM1SubSeq,(mrg32k3aM2SubSeq - mrg32k3aM1SubSeq)
mrg32k3aM1SubSeq:
        /*0000*/ 	.byte	0x0b, 0xcc, 0xee, 0x04, 0x73, 0x29, 0x8b, 0x6f, 0xf6, 0x53, 0x03, 0xf6, 0x23, 0xf6, 0xea, 0xda
        /* <DEDUP_REMOVED lines=125> */
	.type		mrg32k3aM2SubSeq,@object
	.size		mrg32k3aM2SubSeq,(mrg32k3aM1 - mrg32k3aM2SubSeq)
mrg32k3aM2SubSeq:
        /* <DEDUP_REMOVED lines=126> */
	.type		mrg32k3aM1,@object
	.size		mrg32k3aM1,(mrg32k3aM1Seq - mrg32k3aM1)
mrg32k3aM1:
        /* <DEDUP_REMOVED lines=144> */
	.type		mrg32k3aM1Seq,@object
	.size		mrg32k3aM1Seq,(mrg32k3aM2 - mrg32k3aM1Seq)
mrg32k3aM1Seq:
        /* <DEDUP_REMOVED lines=144> */
	.type		mrg32k3aM2,@object
	.size		mrg32k3aM2,(mrg32k3aM2Seq - mrg32k3aM2)
mrg32k3aM2:
        /* <DEDUP_REMOVED lines=144> */
	.type		mrg32k3aM2Seq,@object
	.size		mrg32k3aM2Seq,(precalc_xorwow_matrix - mrg32k3aM2Seq)
mrg32k3aM2Seq:
        /* <DEDUP_REMOVED lines=144> */
	.type		precalc_xorwow_matrix,@object
	.size		precalc_xorwow_matrix,(precalc_xorwow_offset_matrix - precalc_xorwow_matrix)
precalc_xorwow_matrix:
        /* <DEDUP_REMOVED lines=6400> */
	.type		precalc_xorwow_offset_matrix,@object
	.size		precalc_xorwow_offset_matrix,($str - precalc_xorwow_offset_matrix)
precalc_xorwow_offset_matrix:
        /* <DEDUP_REMOVED lines=6400> */
	.type		$str,@object
	.size		$str,(.L_9 - $str)
$str:
        /*353c0*/ 	.byte	0x28, 0x25, 0x64, 0x29, 0x2c, 0x20, 0x25, 0x66, 0x0a, 0x00
.L_9:


//--------------------- .nv.shared.reserved.0     --------------------------
	.section	.nv.shared.reserved.0,"aw",@nobits
	.weak		__nv_reservedSMEM_offset_0_alias
	.size		__nv_reservedSMEM_offset_0_alias, 0, 64
	.other		__nv_reservedSMEM_offset_0_alias,@"STO_CUDA_RESERVED_SHARED STV_DEFAULT"
__nv_reservedSMEM_offset_0_alias:
	.zero		0
	.zero		64


//--------------------- .nv.constant0._Z15use_rand_kernelP17curandStateXORWOW --------------------------
	.section	.nv.constant0._Z15use_rand_kernelP17curandStateXORWOW,"a",@progbits
	.sectionflags	@""
	.align	4
.nv.constant0._Z15use_rand_kernelP17curandStateXORWOW:
	.zero		904


//--------------------- .nv.constant0._Z16init_rand_kernelP17curandStateXORWOW --------------------------
	.section	.nv.constant0._Z16init_rand_kernelP17curandStateXORWOW,"a",@progbits
	.sectionflags	@""
	.align	4
.nv.constant0._Z16init_rand_kernelP17curandStateXORWOW:
	.zero		904


//--------------------- SYMBOLS --------------------------

	.type		.nv.reservedSmem.offset0,@object
	.size		.nv.reservedSmem.offset0,0x4
	.type		vprintf,@function
